//
// Generated by NVIDIA NVVM Compiler
//
// Compiler Build ID: CL-36424714
// Cuda compilation tools, release 13.0, V13.0.88
// Based on NVVM 20.0.0
//

.version 9.0
.target sm_100
.address_size 64

	// .globl	_Z13vectorAddCUDAPKiS0_Pii

.visible .entry _Z13vectorAddCUDAPKiS0_Pii(
	.param .u64 .ptr .align 1 _Z13vectorAddCUDAPKiS0_Pii_param_0,
	.param .u64 .ptr .align 1 _Z13vectorAddCUDAPKiS0_Pii_param_1,
	.param .u64 .ptr .align 1 _Z13vectorAddCUDAPKiS0_Pii_param_2,
	.param .u32 _Z13vectorAddCUDAPKiS0_Pii_param_3
)
{
	.reg .pred 	%p<2>;
	.reg .b32 	%r<9>;
	.reg .b64 	%rd<11>;

	ld.param.u64 	%rd1, [_Z13vectorAddCUDAPKiS0_Pii_param_0];
	ld.param.u64 	%rd2, [_Z13vectorAddCUDAPKiS0_Pii_param_1];
	ld.param.u64 	%rd3, [_Z13vectorAddCUDAPKiS0_Pii_param_2];
	ld.param.u32 	%r2, [_Z13vectorAddCUDAPKiS0_Pii_param_3];
	mov.u32 	%r3, %tid.x;
	mov.u32 	%r4, %ctaid.x;
	mov.u32 	%r5, %ntid.x;
	mad.lo.s32 	%r1, %r4, %r5, %r3;
	setp.ge.s32 	%p1, %r1, %r2;
	@%p1 bra 	$L__BB0_2;
	cvta.to.global.u64 	%rd4, %rd1;
	cvta.to.global.u64 	%rd5, %rd2;
	cvta.to.global.u64 	%rd6, %rd3;
	mul.wide.s32 	%rd7, %r1, 4;
	add.s64 	%rd8, %rd4, %rd7;
	ld.global.u32 	%r6, [%rd8];
	add.s64 	%rd9, %rd5, %rd7;
	ld.global.u32 	%r7, [%rd9];
	add.s32 	%r8, %r7, %r6;
	add.s64 	%rd10, %rd6, %rd7;
	st.global.u32 	[%rd10], %r8;
$L__BB0_2:
	ret;

}


// ===== COMPILED SASS (sm_100) =====

	.target	sm_100

	.elftype	@"ET_EXEC"


//--------------------- .note.nv.tkinfo           --------------------------
	.section	.note.nv.tkinfo,"",@"SHT_NOTE"
	.sectionflags	@"SHF_NOTE_NV_TKINFO"
	.tkinfo
        /*0018*/ 	.word	0x00000002
        /*0030*/ 	.string	""
        /*0030*/ 	.string	"ptxas"
        /*0030*/ 	.string	"Cuda compilation tools, release 13.0, V13.0.88"
        /*0030*/ 	.string	"Build cuda_13.0.r13.0/compiler.36424714_0"
        /*0030*/ 	.string	"-arch sm_100 -m 64 "



//--------------------- .note.nv.cuinfo           --------------------------
	.section	.note.nv.cuinfo,"",@"SHT_NOTE"
	.sectionflags	@"SHF_NOTE_NV_CUINFO"
        /*0018*/ 	.short	0x0002
        /*001a*/ 	.short	0x0064
        /*001c*/ 	.short	0x0082
	.zero		2


//--------------------- .nv.info                  --------------------------
	.section	.nv.info,"",@"SHT_CUDA_INFO"
	.align	4


	//----- nvinfo : EIATTR_REGCOUNT
	.align		4
        /*0000*/ 	.byte	0x04, 0x2f
        /*0002*/ 	.short	(.L_1 - .L_0)
	.align		4
.L_0:
        /*0004*/ 	.word	index@(_Z13vectorAddCUDAPKiS0_Pii)
        /*0008*/ 	.word	0x0000000c


	//----- nvinfo : EIATTR_FRAME_SIZE
	.align		4
.L_1:
        /*000c*/ 	.byte	0x04, 0x11
        /*000e*/ 	.short	(.L_3 - .L_2)
	.align		4
.L_2:
        /*0010*/ 	.word	index@(_Z13vectorAddCUDAPKiS0_Pii)
        /*0014*/ 	.word	0x00000000


	//----- nvinfo : EIATTR_MIN_STACK_SIZE
	.align		4
.L_3:
        /*0018*/ 	.byte	0x04, 0x12
        /*001a*/ 	.short	(.L_5 - .L_4)
	.align		4
.L_4:
        /*001c*/ 	.word	index@(_Z13vectorAddCUDAPKiS0_Pii)
        /*0020*/ 	.word	0x00000000
.L_5:


//--------------------- .nv.compat                --------------------------
	.section	.nv.compat,"",@"SHT_CUDA_COMPAT_INFO"
	.align	4
        /*0000*/ 	.byte	0x02, 0x09, 0x00, 0x00, 0x02, 0x02, 0x01, 0x00, 0x02, 0x05, 0x05, 0x00, 0x03, 0x07, 0x01, 0x01
        /*0010*/ 	.byte	0x02, 0x03, 0x00, 0x00, 0x02, 0x06, 0x01, 0x00, 0x04, 0x0b, 0x08, 0x00, 0x09, 0x00, 0x00, 0x00
        /*0020*/ 	.byte	0x00, 0x00, 0x00, 0x00


//--------------------- .nv.info._Z13vectorAddCUDAPKiS0_Pii --------------------------
	.section	.nv.info._Z13vectorAddCUDAPKiS0_Pii,"",@"SHT_CUDA_INFO"
	.sectionflags	@""
	.align	4


	//----- nvinfo : EIATTR_CUDA_API_VERSION
	.align		4
        /*0000*/ 	.byte	0x04, 0x37
        /*0002*/ 	.short	(.L_7 - .L_6)
.L_6:
        /*0004*/ 	.word	0x00000082


	//----- nvinfo : EIATTR_KPARAM_INFO
	.align		4
.L_7:
        /*0008*/ 	.byte	0x04, 0x17
        /*000a*/ 	.short	(.L_9 - .L_8)
.L_8:
        /*000c*/ 	.word	0x00000000
        /*0010*/ 	.short	0x0003
        /*0012*/ 	.short	0x0018
        /*0014*/ 	.byte	0x00, 0xf0, 0x11, 0x00


	//----- nvinfo : EIATTR_KPARAM_INFO
	.align		4
.L_9:
        /*0018*/ 	.byte	0x04, 0x17
        /*001a*/ 	.short	(.L_11 - .L_10)
.L_10:
        /*001c*/ 	.word	0x00000000
        /*0020*/ 	.short	0x0002
        /*0022*/ 	.short	0x0010
        /*0024*/ 	.byte	0x00, 0xf5, 0x21, 0x00


	//----- nvinfo : EIATTR_KPARAM_INFO
	.align		4
.L_11:
        /*0028*/ 	.byte	0x04, 0x17
        /*002a*/ 	.short	(.L_13 - .L_12)
.L_12:
        /*002c*/ 	.word	0x00000000
        /*0030*/ 	.short	0x0001
        /*0032*/ 	.short	0x0008
        /*0034*/ 	.byte	0x00, 0xf5, 0x21, 0x00


	//----- nvinfo : EIATTR_KPARAM_INFO
	.align		4
.L_13:
        /*0038*/ 	.byte	0x04, 0x17
        /*003a*/ 	.short	(.L_15 - .L_14)
.L_14:
        /*003c*/ 	.word	0x00000000
        /*0040*/ 	.short	0x0000
        /*0042*/ 	.short	0x0000
        /*0044*/ 	.byte	0x00, 0xf5, 0x21, 0x00


	//----- nvinfo : EIATTR_SPARSE_MMA_MASK
	.align		4
.L_15:
        /*0048*/ 	.byte	0x03, 0x50
        /*004a*/ 	.short	0x0000


	//----- nvinfo : EIATTR_MAXREG_COUNT
	.align		4
        /*004c*/ 	.byte	0x03, 0x1b
        /*004e*/ 	.short	0x00ff


	//----- nvinfo : EIATTR_MERCURY_ISA_VERSION
	.align		4
        /*0050*/ 	.byte	0x03, 0x5f
        /*0052*/ 	.short	0x0101


	//----- nvinfo : EIATTR_VRC_CTA_INIT_COUNT
	.align		4
        /*0054*/ 	.byte	0x02, 0x4a
	.zero		1
	.zero		1


	//----- nvinfo : EIATTR_EXIT_INSTR_OFFSETS
	.align		4
        /*0058*/ 	.byte	0x04, 0x1c
        /*005a*/ 	.short	(.L_17 - .L_16)


	//   ....[0]....
.L_16:
        /*005c*/ 	.word	0x00000070


	//   ....[1]....
        /*0060*/ 	.word	0x00000130


	//----- nvinfo : EIATTR_CBANK_PARAM_SIZE
	.align		4
.L_17:
        /*0064*/ 	.byte	0x03, 0x19
        /*0066*/ 	.short	0x001c


	//----- nvinfo : EIATTR_PARAM_CBANK
	.align		4
        /*0068*/ 	.byte	0x04, 0x0a
        /*006a*/ 	.short	(.L_19 - .L_18)
	.align		4
.L_18:
        /*006c*/ 	.word	index@(.nv.constant0._Z13vectorAddCUDAPKiS0_Pii)
        /*0070*/ 	.short	0x0380
        /*0072*/ 	.short	0x001c


	//----- nvinfo : EIATTR_SW_WAR
	.align		4
.L_19:
        /*0074*/ 	.byte	0x04, 0x36
        /*0076*/ 	.short	(.L_21 - .L_20)
.L_20:
        /*0078*/ 	.word	0x00000008
.L_21:


//--------------------- .nv.callgraph             --------------------------
	.section	.nv.callgraph,"",@"SHT_CUDA_CALLGRAPH"
	.align	4
	.sectionentsize	8
	.align		4
        /*0000*/ 	.word	0x00000000
	.align		4
        /*0004*/ 	.word	0xffffffff
	.align		4
        /*0008*/ 	.word	0x00000000
	.align		4
        /*000c*/ 	.word	0xfffffffe
	.align		4
        /*0010*/ 	.word	0x00000000
	.align		4
        /*0014*/ 	.word	0xfffffffd
	.align		4
        /*0018*/ 	.word	0x00000000
	.align		4
        /*001c*/ 	.word	0xfffffffc


//--------------------- .text._Z13vectorAddCUDAPKiS0_Pii --------------------------
	.section	.text._Z13vectorAddCUDAPKiS0_Pii,"ax",@progbits
	.align	128
        .global         _Z13vectorAddCUDAPKiS0_Pii
        .type           _Z13vectorAddCUDAPKiS0_Pii,@function
        .size           _Z13vectorAddCUDAPKiS0_Pii,(.L_x_1 - _Z13vectorAddCUDAPKiS0_Pii)
        .other          _Z13vectorAddCUDAPKiS0_Pii,@"STO_CUDA_ENTRY STV_DEFAULT"
_Z13vectorAddCUDAPKiS0_Pii:
.text._Z13vectorAddCUDAPKiS0_Pii:
[----:B------:R-:W-:Y:S01]  /*0000*/  LDC R1, c[0x0][0x37c] ;  /* 0x0000df00ff017b82 */ /* 0x000fe20000000800 */
[----:B------:R-:W0:Y:S07]  /*0010*/  S2R R9, SR_TID.X ;  /* 0x0000000000097919 */ /* 0x000e2e0000002100 */
[----:B------:R-:W0:Y:S01]  /*0020*/  S2UR UR4, SR_CTAID.X ;  /* 0x00000000000479c3 */ /* 0x000e220000002500 */
[----:B------:R-:W1:Y:S07]  /*0030*/  LDCU UR5, c[0x0][0x398] ;  /* 0x00007300ff0577ac */ /* 0x000e6e0008000800 */
[----:B------:R-:W0:Y:S02]  /*0040*/  LDC R0, c[0x0][0x360] ;  /* 0x0000d800ff007b82 */ /* 0x000e240000000800 */
[----:B0-----:R-:W-:-:S05]  /*0050*/  IMAD R9, R0, UR4, R9 ;  /* 0x0000000400097c24 */ /* 0x001fca000f8e0209 */
[----:B-1----:R-:W-:-:S13]  /*0060*/  ISETP.GE.AND P0, PT, R9, UR5, PT ;  /* 0x0000000509007c0c */ /* 0x002fda000bf06270 */
[----:B------:R-:W-:Y:S05]  /*0070*/  @P0 EXIT ;  /* 0x000000000000094d */ /* 0x000fea0003800000 */
[----:B------:R-:W0:Y:S01]  /*0080*/  LDC.64 R2, c[0x0][0x380] ;  /* 0x0000e000ff027b82 */ /* 0x000e220000000a00 */
[----:B------:R-:W1:Y:S07]  /*0090*/  LDCU.64 UR4, c[0x0][0x358] ;  /* 0x00006b00ff0477ac */ /* 0x000e6e0008000a00 */
[----:B------:R-:W2:Y:S08]  /*00a0*/  LDC.64 R4, c[0x0][0x388] ;  /* 0x0000e200ff047b82 */ /* 0x000eb00000000a00 */
[----:B------:R-:W3:Y:S01]  /*00b0*/  LDC.64 R6, c[0x0][0x390] ;  /* 0x0000e400ff067b82 */ /* 0x000ee20000000a00 */
[----:B0-----:R-:W-:-:S06]  /*00c0*/  IMAD.WIDE R2, R9, 0x4, R2 ;  /* 0x0000000409027825 */ /* 0x001fcc00078e0202 */
[----:B-1----:R-:W4:Y:S01]  /*00d0*/  LDG.E R2, desc[UR4][R2.64] ;  /* 0x0000000402027981 */ /* 0x002f22000c1e1900 */
[----:B--2---:R-:W-:-:S06]  /*00e0*/  IMAD.WIDE R4, R9, 0x4, R4 ;  /* 0x0000000409047825 */ /* 0x004fcc00078e0204 */
[----:B------:R-:W4:Y:S01]  /*00f0*/  LDG.E R5, desc[UR4][R4.64] ;  /* 0x0000000404057981 */ /* 0x000f22000c1e1900 */
[----:B---3--:R-:W-:Y:S01]  /*0100*/  IMAD.WIDE R6, R9, 0x4, R6 ;  /* 0x0000000409067825 */ /* 0x008fe200078e0206 */
[----:B----4-:R-:W-:-:S05]  /*0110*/  IADD3 R9, PT, PT, R2, R5, RZ ;  /* 0x0000000502097210 */ /* 0x010fca0007ffe0ff */
[----:B------:R-:W-:Y:S01]  /*0120*/  STG.E desc[UR4][R6.64], R9 ;  /* 0x0000000906007986 */ /* 0x000fe2000c101904 */
[----:B------:R-:W-:Y:S05]  /*0130*/  EXIT ;  /* 0x000000000000794d */ /* 0x000fea0003800000 */
.L_x_0:
[----:B------:R-:W-:-:S00]  /*0140*/  BRA `(.L_x_0) ;  /* 0xfffffffc00fc7947 */ /* 0x000fc0000383ffff */
[----:B------:R-:W-:-:S00]  /*0150*/  NOP ;  /* 0x0000000000007918 */ /* 0x000fc00000000000 */
        /* <DEDUP_REMOVED lines=10> */
.L_x_1:


//--------------------- .nv.shared.reserved.0     --------------------------
	.section	.nv.shared.reserved.0,"aw",@nobits
	.weak		__nv_reservedSMEM_offset_0_alias
	.size		__nv_reservedSMEM_offset_0_alias, 0, 64
	.other		__nv_reservedSMEM_offset_0_alias,@"STO_CUDA_RESERVED_SHARED STV_DEFAULT"
__nv_reservedSMEM_offset_0_alias:
	.zero		0
	.zero		64


//--------------------- .nv.constant0._Z13vectorAddCUDAPKiS0_Pii --------------------------
	.section	.nv.constant0._Z13vectorAddCUDAPKiS0_Pii,"a",@progbits
	.sectionflags	@""
	.align	4
.nv.constant0._Z13vectorAddCUDAPKiS0_Pii:
	.zero		924


//--------------------- SYMBOLS --------------------------

	.type		.nv.reservedSmem.offset0,@object
	.size		.nv.reservedSmem.offset0,0x4
